//
// Generated by NVIDIA NVVM Compiler
//
// Compiler Build ID: CL-36424714
// Cuda compilation tools, release 13.0, V13.0.88
// Based on NVVM 20.0.0
//

.version 9.0
.target sm_100
.address_size 64

	// .globl	_Z5test4PiS_S_S_S_S_

.visible .entry _Z5test4PiS_S_S_S_S_(
	.param .u64 .ptr .align 1 _Z5test4PiS_S_S_S_S__param_0,
	.param .u64 .ptr .align 1 _Z5test4PiS_S_S_S_S__param_1,
	.param .u64 .ptr .align 1 _Z5test4PiS_S_S_S_S__param_2,
	.param .u64 .ptr .align 1 _Z5test4PiS_S_S_S_S__param_3,
	.param .u64 .ptr .align 1 _Z5test4PiS_S_S_S_S__param_4,
	.param .u64 .ptr .align 1 _Z5test4PiS_S_S_S_S__param_5
)
{
	.reg .b32 	%r<9>;
	.reg .b64 	%rd<11>;

	ld.param.u64 	%rd1, [_Z5test4PiS_S_S_S_S__param_0];
	ld.param.u64 	%rd2, [_Z5test4PiS_S_S_S_S__param_2];
	ld.param.u64 	%rd3, [_Z5test4PiS_S_S_S_S__param_4];
	cvta.to.global.u64 	%rd4, %rd1;
	cvta.to.global.u64 	%rd5, %rd3;
	cvta.to.global.u64 	%rd6, %rd2;
	mov.u32 	%r1, %ctaid.x;
	mov.u32 	%r2, %ntid.x;
	mov.u32 	%r3, %tid.x;
	mad.lo.s32 	%r4, %r1, %r2, %r3;
	mul.wide.s32 	%rd7, %r4, 4;
	add.s64 	%rd8, %rd6, %rd7;
	ld.global.u32 	%r5, [%rd8];
	add.s64 	%rd9, %rd5, %rd7;
	ld.global.u32 	%r6, [%rd9];
	add.s32 	%r7, %r6, -1;
	mad.lo.s32 	%r8, %r7, %r5, 3;
	add.s64 	%rd10, %rd4, %rd7;
	st.global.u32 	[%rd10], %r8;
	ret;

}


// ===== COMPILED SASS (sm_100) =====

	.target	sm_100

	.elftype	@"ET_EXEC"


//--------------------- .note.nv.tkinfo           --------------------------
	.section	.note.nv.tkinfo,"",@"SHT_NOTE"
	.sectionflags	@"SHF_NOTE_NV_TKINFO"
	.tkinfo
        /*0018*/ 	.word	0x00000002
        /*0030*/ 	.string	""
        /*0030*/ 	.string	"ptxas"
        /*0030*/ 	.string	"Cuda compilation tools, release 13.0, V13.0.88"
        /*0030*/ 	.string	"Build cuda_13.0.r13.0/compiler.36424714_0"
        /*0030*/ 	.string	"-arch sm_100 -m 64 "



//--------------------- .note.nv.cuinfo           --------------------------
	.section	.note.nv.cuinfo,"",@"SHT_NOTE"
	.sectionflags	@"SHF_NOTE_NV_CUINFO"
        /*0018*/ 	.short	0x0002
        /*001a*/ 	.short	0x0064
        /*001c*/ 	.short	0x0082
	.zero		2


//--------------------- .nv.info                  --------------------------
	.section	.nv.info,"",@"SHT_CUDA_INFO"
	.align	4


	//----- nvinfo : EIATTR_REGCOUNT
	.align		4
        /*0000*/ 	.byte	0x04, 0x2f
        /*0002*/ 	.short	(.L_1 - .L_0)
	.align		4
.L_0:
        /*0004*/ 	.word	index@(_Z5test4PiS_S_S_S_S_)
        /*0008*/ 	.word	0x0000000e


	//----- nvinfo : EIATTR_FRAME_SIZE
	.align		4
.L_1:
        /*000c*/ 	.byte	0x04, 0x11
        /*000e*/ 	.short	(.L_3 - .L_2)
	.align		4
.L_2:
        /*0010*/ 	.word	index@(_Z5test4PiS_S_S_S_S_)
        /*0014*/ 	.word	0x00000000


	//----- nvinfo : EIATTR_MIN_STACK_SIZE
	.align		4
.L_3:
        /*0018*/ 	.byte	0x04, 0x12
        /*001a*/ 	.short	(.L_5 - .L_4)
	.align		4
.L_4:
        /*001c*/ 	.word	index@(_Z5test4PiS_S_S_S_S_)
        /*0020*/ 	.word	0x00000000
.L_5:


//--------------------- .nv.compat                --------------------------
	.section	.nv.compat,"",@"SHT_CUDA_COMPAT_INFO"
	.align	4
        /*0000*/ 	.byte	0x02, 0x09, 0x00, 0x00, 0x02, 0x02, 0x01, 0x00, 0x02, 0x05, 0x05, 0x00, 0x03, 0x07, 0x01, 0x01
        /*0010*/ 	.byte	0x02, 0x03, 0x00, 0x00, 0x02, 0x06, 0x01, 0x00, 0x04, 0x0b, 0x08, 0x00, 0x09, 0x00, 0x00, 0x00
        /*0020*/ 	.byte	0x00, 0x00, 0x00, 0x00


//--------------------- .nv.info._Z5test4PiS_S_S_S_S_ --------------------------
	.section	.nv.info._Z5test4PiS_S_S_S_S_,"",@"SHT_CUDA_INFO"
	.sectionflags	@""
	.align	4


	//----- nvinfo : EIATTR_CUDA_API_VERSION
	.align		4
        /*0000*/ 	.byte	0x04, 0x37
        /*0002*/ 	.short	(.L_7 - .L_6)
.L_6:
        /*0004*/ 	.word	0x00000082


	//----- nvinfo : EIATTR_KPARAM_INFO
	.align		4
.L_7:
        /*0008*/ 	.byte	0x04, 0x17
        /*000a*/ 	.short	(.L_9 - .L_8)
.L_8:
        /*000c*/ 	.word	0x00000000
        /*0010*/ 	.short	0x0005
        /*0012*/ 	.short	0x0028
        /*0014*/ 	.byte	0x00, 0xf5, 0x21, 0x00


	//----- nvinfo : EIATTR_KPARAM_INFO
	.align		4
.L_9:
        /*0018*/ 	.byte	0x04, 0x17
        /*001a*/ 	.short	(.L_11 - .L_10)
.L_10:
        /*001c*/ 	.word	0x00000000
        /*0020*/ 	.short	0x0004
        /*0022*/ 	.short	0x0020
        /*0024*/ 	.byte	0x00, 0xf5, 0x21, 0x00


	//----- nvinfo : EIATTR_KPARAM_INFO
	.align		4
.L_11:
        /*0028*/ 	.byte	0x04, 0x17
        /*002a*/ 	.short	(.L_13 - .L_12)
.L_12:
        /*002c*/ 	.word	0x00000000
        /*0030*/ 	.short	0x0003
        /*0032*/ 	.short	0x0018
        /*0034*/ 	.byte	0x00, 0xf5, 0x21, 0x00


	//----- nvinfo : EIATTR_KPARAM_INFO
	.align		4
.L_13:
        /*0038*/ 	.byte	0x04, 0x17
        /*003a*/ 	.short	(.L_15 - .L_14)
.L_14:
        /*003c*/ 	.word	0x00000000
        /*0040*/ 	.short	0x0002
        /*0042*/ 	.short	0x0010
        /*0044*/ 	.byte	0x00, 0xf5, 0x21, 0x00


	//----- nvinfo : EIATTR_KPARAM_INFO
	.align		4
.L_15:
        /*0048*/ 	.byte	0x04, 0x17
        /*004a*/ 	.short	(.L_17 - .L_16)
.L_16:
        /*004c*/ 	.word	0x00000000
        /*0050*/ 	.short	0x0001
        /*0052*/ 	.short	0x0008
        /*0054*/ 	.byte	0x00, 0xf5, 0x21, 0x00


	//----- nvinfo : EIATTR_KPARAM_INFO
	.align		4
.L_17:
        /*0058*/ 	.byte	0x04, 0x17
        /*005a*/ 	.short	(.L_19 - .L_18)
.L_18:
        /*005c*/ 	.word	0x00000000
        /*0060*/ 	.short	0x0000
        /*0062*/ 	.short	0x0000
        /*0064*/ 	.byte	0x00, 0xf5, 0x21, 0x00


	//----- nvinfo : EIATTR_SPARSE_MMA_MASK
	.align		4
.L_19:
        /*0068*/ 	.byte	0x03, 0x50
        /*006a*/ 	.short	0x0000


	//----- nvinfo : EIATTR_MAXREG_COUNT
	.align		4
        /*006c*/ 	.byte	0x03, 0x1b
        /*006e*/ 	.short	0x00ff


	//----- nvinfo : EIATTR_MERCURY_ISA_VERSION
	.align		4
        /*0070*/ 	.byte	0x03, 0x5f
        /*0072*/ 	.short	0x0101


	//----- nvinfo : EIATTR_VRC_CTA_INIT_COUNT
	.align		4
        /*0074*/ 	.byte	0x02, 0x4a
	.zero		1
	.zero		1


	//----- nvinfo : EIATTR_EXIT_INSTR_OFFSETS
	.align		4
        /*0078*/ 	.byte	0x04, 0x1c
        /*007a*/ 	.short	(.L_21 - .L_20)


	//   ....[0]....
.L_20:
        /*007c*/ 	.word	0x00000110


	//----- nvinfo : EIATTR_CBANK_PARAM_SIZE
	.align		4
.L_21:
        /*0080*/ 	.byte	0x03, 0x19
        /*0082*/ 	.short	0x0030


	//----- nvinfo : EIATTR_PARAM_CBANK
	.align		4
        /*0084*/ 	.byte	0x04, 0x0a
        /*0086*/ 	.short	(.L_23 - .L_22)
	.align		4
.L_22:
        /*0088*/ 	.word	index@(.nv.constant0._Z5test4PiS_S_S_S_S_)
        /*008c*/ 	.short	0x0380
        /*008e*/ 	.short	0x0030


	//----- nvinfo : EIATTR_SW_WAR
	.align		4
.L_23:
        /*0090*/ 	.byte	0x04, 0x36
        /*0092*/ 	.short	(.L_25 - .L_24)
.L_24:
        /*0094*/ 	.word	0x00000008
.L_25:


//--------------------- .nv.callgraph             --------------------------
	.section	.nv.callgraph,"",@"SHT_CUDA_CALLGRAPH"
	.align	4
	.sectionentsize	8
	.align		4
        /*0000*/ 	.word	0x00000000
	.align		4
        /*0004*/ 	.word	0xffffffff
	.align		4
        /*0008*/ 	.word	0x00000000
	.align		4
        /*000c*/ 	.word	0xfffffffe
	.align		4
        /*0010*/ 	.word	0x00000000
	.align		4
        /*0014*/ 	.word	0xfffffffd
	.align		4
        /*0018*/ 	.word	0x00000000
	.align		4
        /*001c*/ 	.word	0xfffffffc


//--------------------- .text._Z5test4PiS_S_S_S_S_ --------------------------
	.section	.text._Z5test4PiS_S_S_S_S_,"ax",@progbits
	.align	128
        .global         _Z5test4PiS_S_S_S_S_
        .type           _Z5test4PiS_S_S_S_S_,@function
        .size           _Z5test4PiS_S_S_S_S_,(.L_x_1 - _Z5test4PiS_S_S_S_S_)
        .other          _Z5test4PiS_S_S_S_S_,@"STO_CUDA_ENTRY STV_DEFAULT"
_Z5test4PiS_S_S_S_S_:
.text._Z5test4PiS_S_S_S_S_:
[----:B------:R-:W-:Y:S01]  /*0000*/  LDC R1, c[0x0][0x37c] ;  /* 0x0000df00ff017b82 */ /* 0x000fe20000000800 */
[----:B------:R-:W0:Y:S07]  /*0010*/  S2R R0, SR_TID.X ;  /* 0x0000000000007919 */ /* 0x000e2e0000002100 */
[----:B------:R-:W0:Y:S01]  /*0020*/  S2UR UR6, SR_CTAID.X ;  /* 0x00000000000679c3 */ /* 0x000e220000002500 */
[----:B------:R-:W1:Y:S07]  /*0030*/  LDCU.64 UR4, c[0x0][0x358] ;  /* 0x00006b00ff0477ac */ /* 0x000e6e0008000a00 */
[----:B------:R-:W0:Y:S08]  /*0040*/  LDC R9, c[0x0][0x360] ;  /* 0x0000d800ff097b82 */ /* 0x000e300000000800 */
[----:B------:R-:W2:Y:S08]  /*0050*/  LDC.64 R4, c[0x0][0x3a0] ;  /* 0x0000e800ff047b82 */ /* 0x000eb00000000a00 */
[----:B------:R-:W3:Y:S01]  /*0060*/  LDC.64 R2, c[0x0][0x390] ;  /* 0x0000e400ff027b82 */ /* 0x000ee20000000a00 */
[----:B0-----:R-:W-:-:S07]  /*0070*/  IMAD R9, R9, UR6, R0 ;  /* 0x0000000609097c24 */ /* 0x001fce000f8e0200 */
[----:B------:R-:W0:Y:S01]  /*0080*/  LDC.64 R6, c[0x0][0x380] ;  /* 0x0000e000ff067b82 */ /* 0x000e220000000a00 */
[----:B--2---:R-:W-:-:S06]  /*0090*/  IMAD.WIDE R4, R9, 0x4, R4 ;  /* 0x0000000409047825 */ /* 0x004fcc00078e0204 */
[----:B-1----:R-:W2:Y:S01]  /*00a0*/  LDG.E R4, desc[UR4][R4.64] ;  /* 0x0000000404047981 */ /* 0x002ea2000c1e1900 */
[----:B---3--:R-:W-:-:S06]  /*00b0*/  IMAD.WIDE R2, R9, 0x4, R2 ;  /* 0x0000000409027825 */ /* 0x008fcc00078e0202 */
[----:B------:R-:W3:Y:S01]  /*00c0*/  LDG.E R2, desc[UR4][R2.64] ;  /* 0x0000000402027981 */ /* 0x000ee2000c1e1900 */
[----:B0-----:R-:W-:Y:S01]  /*00d0*/  IMAD.WIDE R6, R9, 0x4, R6 ;  /* 0x0000000409067825 */ /* 0x001fe200078e0206 */
[----:B--2---:R-:W-:-:S05]  /*00e0*/  IADD3 R11, PT, PT, R4, -0x1, RZ ;  /* 0xffffffff040b7810 */ /* 0x004fca0007ffe0ff */
[----:B---3--:R-:W-:-:S05]  /*00f0*/  IMAD R11, R2, R11, 0x3 ;  /* 0x00000003020b7424 */ /* 0x008fca00078e020b */
[----:B------:R-:W-:Y:S01]  /*0100*/  STG.E desc[UR4][R6.64], R11 ;  /* 0x0000000b06007986 */ /* 0x000fe2000c101904 */
[----:B------:R-:W-:Y:S05]  /*0110*/  EXIT ;  /* 0x000000000000794d */ /* 0x000fea0003800000 */
.L_x_0:
[----:B------:R-:W-:-:S00]  /*0120*/  BRA `(.L_x_0) ;  /* 0xfffffffc00fc7947 */ /* 0x000fc0000383ffff */
[----:B------:R-:W-:-:S00]  /*0130*/  NOP ;  /* 0x0000000000007918 */ /* 0x000fc00000000000 */
        /* <DEDUP_REMOVED lines=12> */
.L_x_1:


//--------------------- .nv.shared.reserved.0     --------------------------
	.section	.nv.shared.reserved.0,"aw",@nobits
	.weak		__nv_reservedSMEM_offset_0_alias
	.size		__nv_reservedSMEM_offset_0_alias, 0, 64
	.other		__nv_reservedSMEM_offset_0_alias,@"STO_CUDA_RESERVED_SHARED STV_DEFAULT"
__nv_reservedSMEM_offset_0_alias:
	.zero		0
	.zero		64


//--------------------- .nv.constant0._Z5test4PiS_S_S_S_S_ --------------------------
	.section	.nv.constant0._Z5test4PiS_S_S_S_S_,"a",@progbits
	.sectionflags	@""
	.align	4
.nv.constant0._Z5test4PiS_S_S_S_S_:
	.zero		944


//--------------------- SYMBOLS --------------------------

	.type		.nv.reservedSmem.offset0,@object
	.size		.nv.reservedSmem.offset0,0x4
